	.headerflags	@"EF_CUDA_TEXMODE_UNIFIED EF_CUDA_64BIT_ADDRESS EF_CUDA_ACCELERATORS EF_CUDA_SM90 EF_CUDA_VIRTUAL_SM(EF_CUDA_SM90)"
	.elftype	@"ET_EXEC"


//--------------------- .nv.info                  --------------------------
	.section	.nv.info,"",@"SHT_CUDA_INFO"
	.align	4


	//----- nvinfo : EIATTR_REGCOUNT
	.align		4
        /*0000*/ 	.byte	0x04, 0x2f
        /*0002*/ 	.short	(.L_1 - .L_0)
	.align		4
.L_0:
        /*0004*/ 	.word	index@(triton_poi_fused_convolution_leaky_relu_28)
        /*0008*/ 	.word	0x00000014


	//----- nvinfo : EIATTR_MIN_STACK_SIZE
	.align		4
.L_1:
        /*000c*/ 	.byte	0x04, 0x12
        /*000e*/ 	.short	(.L_3 - .L_2)
	.align		4
.L_2:
        /*0010*/ 	.word	index@(triton_poi_fused_convolution_leaky_relu_28)
        /*0014*/ 	.word	0x00000000


	//----- nvinfo : EIATTR_FRAME_SIZE
	.align		4
.L_3:
        /*0018*/ 	.byte	0x04, 0x11
        /*001a*/ 	.short	(.L_5 - .L_4)
	.align		4
.L_4:
        /*001c*/ 	.word	index@(triton_poi_fused_convolution_leaky_relu_28)
        /*0020*/ 	.word	0x00000000


	//----- nvinfo : EIATTR_MIN_STACK_SIZE
	.align		4
.L_5:
        /*0024*/ 	.byte	0x04, 0x12
        /*0026*/ 	.short	(.L_7 - .L_6)
	.align		4
.L_6:
        /*0028*/ 	.word	index@(triton_poi_fused_convolution_leaky_relu_28)
        /*002c*/ 	.word	0x00000000
.L_7:


//--------------------- .nv.info.triton_poi_fused_convolution_leaky_relu_28 --------------------------
	.section	.nv.info.triton_poi_fused_convolution_leaky_relu_28,"",@"SHT_CUDA_INFO"
	.sectionflags	@""
	.align	4


	//----- nvinfo : EIATTR_CUDA_API_VERSION
	.align		4
        /*0000*/ 	.byte	0x04, 0x37
        /*0002*/ 	.short	(.L_9 - .L_8)
.L_8:
        /*0004*/ 	.word	0x0000007c


	//----- nvinfo : EIATTR_KPARAM_INFO
	.align		4
.L_9:
        /*0008*/ 	.byte	0x04, 0x17
        /*000a*/ 	.short	(.L_11 - .L_10)
.L_10:
        /*000c*/ 	.word	0x00000000
        /*0010*/ 	.short	0x0005
        /*0012*/ 	.short	0x0028
        /*0014*/ 	.byte	0x00, 0xf0, 0x11, 0x00


	//----- nvinfo : EIATTR_KPARAM_INFO
	.align		4
.L_11:
        /*0018*/ 	.byte	0x04, 0x17
        /*001a*/ 	.short	(.L_13 - .L_12)
.L_12:
        /*001c*/ 	.word	0x00000000
        /*0020*/ 	.short	0x0004
        /*0022*/ 	.short	0x0020
        /*0024*/ 	.byte	0x00, 0xf4, 0x21, 0x00


	//----- nvinfo : EIATTR_KPARAM_INFO
	.align		4
.L_13:
        /*0028*/ 	.byte	0x04, 0x17
        /*002a*/ 	.short	(.L_15 - .L_14)
.L_14:
        /*002c*/ 	.word	0x00000000
        /*0030*/ 	.short	0x0003
        /*0032*/ 	.short	0x0018
        /*0034*/ 	.byte	0x00, 0xf4, 0x21, 0x00


	//----- nvinfo : EIATTR_KPARAM_INFO
	.align		4
.L_15:
        /*0038*/ 	.byte	0x04, 0x17
        /*003a*/ 	.short	(.L_17 - .L_16)
.L_16:
        /*003c*/ 	.word	0x00000000
        /*0040*/ 	.short	0x0002
        /*0042*/ 	.short	0x0010
        /*0044*/ 	.byte	0x00, 0xf4, 0x21, 0x00


	//----- nvinfo : EIATTR_KPARAM_INFO
	.align		4
.L_17:
        /*0048*/ 	.byte	0x04, 0x17
        /*004a*/ 	.short	(.L_19 - .L_18)
.L_18:
        /*004c*/ 	.word	0x00000000
        /*0050*/ 	.short	0x0001
        /*0052*/ 	.short	0x0008
        /*0054*/ 	.byte	0x00, 0xf4, 0x21, 0x00


	//----- nvinfo : EIATTR_KPARAM_INFO
	.align		4
.L_19:
        /*0058*/ 	.byte	0x04, 0x17
        /*005a*/ 	.short	(.L_21 - .L_20)
.L_20:
        /*005c*/ 	.word	0x00000000
        /*0060*/ 	.short	0x0000
        /*0062*/ 	.short	0x0000
        /*0064*/ 	.byte	0x00, 0xf4, 0x21, 0x00


	//----- nvinfo : EIATTR_SPARSE_MMA_MASK
	.align		4
.L_21:
        /*0068*/ 	.byte	0x03, 0x50
        /*006a*/ 	.short	0x0000


	//----- nvinfo : EIATTR_MAXREG_COUNT
	.align		4
        /*006c*/ 	.byte	0x03, 0x1b
        /*006e*/ 	.short	0x00ff


	//----- nvinfo : EIATTR_EXIT_INSTR_OFFSETS
	.align		4
        /*0070*/ 	.byte	0x04, 0x1c
        /*0072*/ 	.short	(.L_23 - .L_22)


	//   ....[0]....
.L_22:
        /*0074*/ 	.word	0x000002c0


	//   ....[1]....
        /*0078*/ 	.word	0x000002e0


	//----- nvinfo : EIATTR_REQNTID
	.align		4
.L_23:
        /*007c*/ 	.byte	0x04, 0x10
        /*007e*/ 	.short	(.L_25 - .L_24)
.L_24:
        /*0080*/ 	.word	0x00000080
        /*0084*/ 	.word	0x00000001
        /*0088*/ 	.word	0x00000001


	//----- nvinfo : EIATTR_CBANK_PARAM_SIZE
	.align		4
.L_25:
        /*008c*/ 	.byte	0x03, 0x19
        /*008e*/ 	.short	0x002c


	//----- nvinfo : EIATTR_PARAM_CBANK
	.align		4
        /*0090*/ 	.byte	0x04, 0x0a
        /*0092*/ 	.short	(.L_27 - .L_26)
	.align		4
.L_26:
        /*0094*/ 	.word	index@(.nv.constant0.triton_poi_fused_convolution_leaky_relu_28)
        /*0098*/ 	.short	0x0210
        /*009a*/ 	.short	0x002c


	//----- nvinfo : EIATTR_SW_WAR
	.align		4
.L_27:
        /*009c*/ 	.byte	0x04, 0x36
        /*009e*/ 	.short	(.L_29 - .L_28)
.L_28:
        /*00a0*/ 	.word	0x00000008
.L_29:


//--------------------- .nv.callgraph             --------------------------
	.section	.nv.callgraph,"",@"SHT_CUDA_CALLGRAPH"
	.align	4
	.sectionentsize	8
	.align		4
        /*0000*/ 	.word	0x00000000
	.align		4
        /*0004*/ 	.word	0xffffffff
	.align		4
        /*0008*/ 	.word	0x00000000
	.align		4
        /*000c*/ 	.word	0xfffffffe
	.align		4
        /*0010*/ 	.word	0x00000000
	.align		4
        /*0014*/ 	.word	0xfffffffd
	.align		4
        /*0018*/ 	.word	0x00000000
	.align		4
        /*001c*/ 	.word	0xfffffffc


//--------------------- .text.triton_poi_fused_convolution_leaky_relu_28 --------------------------
	.section	.text.triton_poi_fused_convolution_leaky_relu_28,"ax",@progbits
	.align	128
        .global         triton_poi_fused_convolution_leaky_relu_28
        .type           triton_poi_fused_convolution_leaky_relu_28,@function
        .size           triton_poi_fused_convolution_leaky_relu_28,(.L_x_1 - triton_poi_fused_convolution_leaky_relu_28)
        .other          triton_poi_fused_convolution_leaky_relu_28,@"STO_CUDA_ENTRY STV_DEFAULT"
triton_poi_fused_convolution_leaky_relu_28:
.text.triton_poi_fused_convolution_leaky_relu_28:
[----:B------:R-:W0:Y:S02]  /*0000*/  LDC R1, c[0x0][0x28] ;  /* 0x00000a00ff017b82 */ /* 0x000e240000000800 */
[----:B------:R-:W1:Y:S01]  /*0010*/  S2R R2, SR_TID.X ;  /* 0x0000000000027919 */ /* 0x000e620000002100 */
[----:B------:R-:W2:Y:S01]  /*0020*/  LDC.64 R6, c[0x0][0x220] ;  /* 0x00008800ff067b82 */ /* 0x000ea20000000a00 */
[----:B------:R-:W-:Y:S01]  /*0030*/  CS2R R12, SRZ ;  /* 0x00000000000c7805 */ /* 0x000fe2000001ff00 */
[----:B------:R-:W-:Y:S01]  /*0040*/  ULDC.64 UR4, c[0x0][0x208] ;  /* 0x0000820000047ab9 */ /* 0x000fe20000000a00 */
[----:B------:R-:W3:Y:S01]  /*0050*/  S2R R3, SR_CTAID.X ;  /* 0x0000000000037919 */ /* 0x000ee20000002500 */
[----:B------:R-:W-:-:S04]  /*0060*/  ULDC.64 UR6, c[0x0][0x228] ;  /* 0x00008a0000067ab9 */ /* 0x000fc80000000a00 */
[----:B------:R-:W4:Y:S01]  /*0070*/  LDC.64 R4, c[0x0][0x210] ;  /* 0x00008400ff047b82 */ /* 0x000f220000000a00 */
[----:B-1----:R-:W-:-:S05]  /*0080*/  LOP3.LUT R2, R2, 0x7f, RZ, 0xc0, !PT ;  /* 0x0000007f02027812 */ /* 0x002fca00078ec0ff */
[----:B---3--:R-:W-:Y:S02]  /*0090*/  IMAD R3, R3, 0x80, R2 ;  /* 0x0000008003037824 */ /* 0x008fe400078e0202 */
[----:B------:R-:W-:Y:S02]  /*00a0*/  IMAD.MOV.U32 R2, RZ, RZ, RZ ;  /* 0x000000ffff027224 */ /* 0x000fe400078e00ff */
[C---:B----4-:R-:W-:Y:S01]  /*00b0*/  IMAD.WIDE R4, R3.reuse, 0x4, R4 ;  /* 0x0000000403047825 */ /* 0x050fe200078e0204 */
[----:B------:R-:W-:-:S03]  /*00c0*/  ISETP.GE.AND P0, PT, R3, 0x3800, PT ;  /* 0x000038000300780c */ /* 0x000fc60003f06270 */
[----:B------:R-:W-:-:S05]  /*00d0*/  IMAD.HI R0, R3, -0x6db6db6d, R2 ;  /* 0x9249249303007827 */ /* 0x000fca00078e0202 */
[----:B------:R-:W-:-:S04]  /*00e0*/  SHF.R.U32.HI R9, RZ, 0x1f, R0 ;  /* 0x0000001fff097819 */ /* 0x000fc80000011600 */
[----:B------:R-:W-:Y:S02]  /*00f0*/  LEA.HI.SX32 R0, R0, R9, 0x1e ;  /* 0x0000000900007211 */ /* 0x000fe400078ff2ff */
[----:B------:R-:W1:Y:S02]  /*0100*/  LDC.64 R8, c[0x0][0x218] ;  /* 0x00008600ff087b82 */ /* 0x000e640000000a00 */
[----:B------:R-:W-:-:S04]  /*0110*/  SHF.R.S32.HI R11, RZ, 0x1f, R0 ;  /* 0x0000001fff0b7819 */ /* 0x000fc80000011400 */
[----:B------:R-:W-:-:S04]  /*0120*/  LEA.HI R11, R11, R0, RZ, 0x9 ;  /* 0x000000000b0b7211 */ /* 0x000fc800078f48ff */
[----:B------:R-:W-:-:S05]  /*0130*/  LOP3.LUT R11, R11, 0xfffffe00, RZ, 0xc0, !PT ;  /* 0xfffffe000b0b7812 */ /* 0x000fca00078ec0ff */
[----:B------:R-:W-:Y:S02]  /*0140*/  IMAD.IADD R11, R0, 0x1, -R11 ;  /* 0x00000001000b7824 */ /* 0x000fe400078e0a0b */
[----:B------:R-:W-:Y:S02]  /*0150*/  IMAD.MOV.U32 R0, RZ, RZ, RZ ;  /* 0x000000ffff007224 */ /* 0x000fe400078e00ff */
[----:B--2---:R-:W-:-:S04]  /*0160*/  IMAD.WIDE R6, R11, 0x4, R6 ;  /* 0x000000040b067825 */ /* 0x004fc800078e0206 */
[----:B------:R-:W2:Y:S04]  /*0170*/  @!P0 LDG.E R0, desc[UR4][R4.64] ;  /* 0x0000000404008981 */ /* 0x000ea8000c1e1900 */
[----:B------:R-:W2:Y:S01]  /*0180*/  @!P0 LDG.E.EL R13, desc[UR4][R6.64] ;  /* 0x00000004060d8981 */ /* 0x000ea2000c2e1900 */
[----:B-1----:R-:W-:-:S05]  /*0190*/  IMAD.WIDE R8, R3, 0x4, R8 ;  /* 0x0000000403087825 */ /* 0x002fca00078e0208 */
[----:B------:R-:W3:Y:S01]  /*01a0*/  @!P0 LDG.E R12, desc[UR4][R8.64] ;  /* 0x00000004080c8981 */ /* 0x000ee2000c1e1900 */
[----:B------:R-:W-:Y:S02]  /*01b0*/  SHF.R.S32.HI R14, RZ, 0x1f, R3 ;  /* 0x0000001fff0e7819 */ /* 0x000fe40000011403 */
[----:B------:R-:W-:-:S04]  /*01c0*/  IADD3 R10, P2, R3, UR6, RZ ;  /* 0x00000006030a7c10 */ /* 0x000fc8000ff5e0ff */
[----:B------:R-:W-:Y:S01]  /*01d0*/  IADD3.X R11, R14, UR7, RZ, P2, !PT ;  /* 0x000000070e0b7c10 */ /* 0x000fe200097fe4ff */
[----:B------:R-:W-:Y:S02]  /*01e0*/  ULDC.64 UR6, c[0x0][0x230] ;  /* 0x00008c0000067ab9 */ /* 0x000fe40000000a00 */
[----:B------:R-:W-:-:S04]  /*01f0*/  IADD3 R2, P2, R3, UR6, RZ ;  /* 0x0000000603027c10 */ /* 0x000fc8000ff5e0ff */
[----:B------:R-:W-:Y:S02]  /*0200*/  IADD3.X R3, R14, UR7, RZ, P2, !PT ;  /* 0x000000070e037c10 */ /* 0x000fe400097fe4ff */
[----:B--2---:R-:W-:Y:S01]  /*0210*/  FSETP.GT.AND P1, PT, R0, -R13, PT ;  /* 0x8000000d0000720b */ /* 0x004fe20003f24000 */
[----:B------:R-:W-:-:S03]  /*0220*/  FADD R7, R13, R0 ;  /* 0x000000000d077221 */ /* 0x000fc60000000000 */
[----:B------:R-:W-:Y:S02]  /*0230*/  SEL R15, RZ, 0x1, !P1 ;  /* 0x00000001ff0f7807 */ /* 0x000fe40004800000 */
[----:B---3--:R-:W-:Y:S01]  /*0240*/  FSETP.GT.AND P3, PT, R13, -R12, PT ;  /* 0x8000000c0d00720b */ /* 0x008fe20003f64000 */
[----:B------:R-:W-:Y:S02]  /*0250*/  FADD R13, R12, R13 ;  /* 0x0000000d0c0d7221 */ /* 0x000fe40000000000 */
[----:B------:R1:W-:Y:S01]  /*0260*/  @!P0 STG.E.U8 desc[UR4][R10.64], R15 ;  /* 0x0000000f0a008986 */ /* 0x0003e2000c101104 */
[----:B------:R-:W-:-:S03]  /*0270*/  SEL R17, RZ, 0x1, !P3 ;  /* 0x00000001ff117807 */ /* 0x000fc60005800000 */
[----:B------:R-:W-:-:S05]  /*0280*/  @!P1 FMUL R7, R7, 0.10000000149011611938 ;  /* 0x3dcccccd07079820 */ /* 0x000fca0000400000 */
[----:B------:R1:W-:Y:S01]  /*0290*/  @!P0 STG.E desc[UR4][R4.64], R7 ;  /* 0x0000000704008986 */ /* 0x0003e2000c101904 */
[----:B------:R-:W-:-:S03]  /*02a0*/  @!P3 FMUL R13, R13, 0.10000000149011611938 ;  /* 0x3dcccccd0d0db820 */ /* 0x000fc60000400000 */
[----:B------:R1:W-:Y:S01]  /*02b0*/  @!P0 STG.E.U8 desc[UR4][R2.64], R17 ;  /* 0x0000001102008986 */ /* 0x0003e2000c101104 */
[----:B------:R-:W-:Y:S05]  /*02c0*/  @P0 EXIT ;  /* 0x000000000000094d */ /* 0x000fea0003800000 */
[----:B------:R-:W-:Y:S01]  /*02d0*/  STG.E desc[UR4][R8.64], R13 ;  /* 0x0000000d08007986 */ /* 0x000fe2000c101904 */
[----:B------:R-:W-:Y:S05]  /*02e0*/  EXIT ;  /* 0x000000000000794d */ /* 0x000fea0003800000 */
.L_x_0:
[----:B------:R-:W-:-:S00]  /*02f0*/  BRA `(.L_x_0) ;  /* 0xfffffffc00fc7947 */ /* 0x000fc0000383ffff */
[----:B------:R-:W-:-:S00]  /*0300*/  NOP ;  /* 0x0000000000007918 */ /* 0x000fc00000000000 */
[----:B------:R-:W-:-:S00]  /*0310*/  NOP ;  /* 0x0000000000007918 */ /* 0x000fc00000000000 */
[----:B------:R-:W-:-:S00]  /*0320*/  NOP ;  /* 0x0000000000007918 */ /* 0x000fc00000000000 */
[----:B------:R-:W-:-:S00]  /*0330*/  NOP ;  /* 0x0000000000007918 */ /* 0x000fc00000000000 */
[----:B------:R-:W-:-:S00]  /*0340*/  NOP ;  /* 0x0000000000007918 */ /* 0x000fc00000000000 */
[----:B------:R-:W-:-:S00]  /*0350*/  NOP ;  /* 0x0000000000007918 */ /* 0x000fc00000000000 */
[----:B------:R-:W-:-:S00]  /*0360*/  NOP ;  /* 0x0000000000007918 */ /* 0x000fc00000000000 */
[----:B------:R-:W-:-:S00]  /*0370*/  NOP ;  /* 0x0000000000007918 */ /* 0x000fc00000000000 */
.L_x_1:


//--------------------- .nv.constant0.triton_poi_fused_convolution_leaky_relu_28 --------------------------
	.section	.nv.constant0.triton_poi_fused_convolution_leaky_relu_28,"a",@progbits
	.sectionflags	@""
	.align	4
.nv.constant0.triton_poi_fused_convolution_leaky_relu_28:
	.zero		572
